//
// Generated by NVIDIA NVVM Compiler
//
// Compiler Build ID: CL-36424714
// Cuda compilation tools, release 13.0, V13.0.88
// Based on NVVM 20.0.0
//

.version 9.0
.target sm_100
.address_size 64

	// .globl	_Z21convolution_1d_kernelPKfS0_Pfii

.visible .entry _Z21convolution_1d_kernelPKfS0_Pfii(
	.param .u64 .ptr .align 1 _Z21convolution_1d_kernelPKfS0_Pfii_param_0,
	.param .u64 .ptr .align 1 _Z21convolution_1d_kernelPKfS0_Pfii_param_1,
	.param .u64 .ptr .align 1 _Z21convolution_1d_kernelPKfS0_Pfii_param_2,
	.param .u32 _Z21convolution_1d_kernelPKfS0_Pfii_param_3,
	.param .u32 _Z21convolution_1d_kernelPKfS0_Pfii_param_4
)
{
	.reg .pred 	%p<11>;
	.reg .b32 	%r<40>;
	.reg .b32 	%f<112>;
	.reg .b64 	%rd<31>;

	ld.param.u64 	%rd11, [_Z21convolution_1d_kernelPKfS0_Pfii_param_0];
	ld.param.u64 	%rd12, [_Z21convolution_1d_kernelPKfS0_Pfii_param_1];
	ld.param.u64 	%rd10, [_Z21convolution_1d_kernelPKfS0_Pfii_param_2];
	ld.param.u32 	%r25, [_Z21convolution_1d_kernelPKfS0_Pfii_param_3];
	ld.param.u32 	%r24, [_Z21convolution_1d_kernelPKfS0_Pfii_param_4];
	cvta.to.global.u64 	%rd1, %rd12;
	cvta.to.global.u64 	%rd2, %rd11;
	mov.u32 	%r26, %ctaid.x;
	mov.u32 	%r27, %ntid.x;
	mul.lo.s32 	%r1, %r26, %r27;
	mov.u32 	%r2, %tid.x;
	add.s32 	%r3, %r1, %r2;
	sub.s32 	%r28, %r25, %r24;
	setp.gt.s32 	%p1, %r3, %r28;
	@%p1 bra 	$L__BB0_15;
	setp.lt.s32 	%p2, %r24, 1;
	mov.f32 	%f111, 0f00000000;
	@%p2 bra 	$L__BB0_14;
	and.b32  	%r4, %r24, 15;
	setp.lt.u32 	%p3, %r24, 16;
	mov.f32 	%f111, 0f00000000;
	mov.b32 	%r36, 0;
	@%p3 bra 	$L__BB0_5;
	and.b32  	%r36, %r24, 2147483632;
	neg.s32 	%r34, %r36;
	add.s64 	%rd3, %rd2, 32;
	add.s64 	%rd29, %rd1, 32;
	mov.f32 	%f111, 0f00000000;
	mov.u32 	%r33, %r3;
$L__BB0_4:
	.pragma "nounroll";
	mul.wide.s32 	%rd13, %r33, 4;
	add.s64 	%rd14, %rd3, %rd13;
	ld.global.f32 	%f18, [%rd14+-32];
	ld.global.f32 	%f19, [%rd29+-32];
	fma.rn.f32 	%f20, %f18, %f19, %f111;
	ld.global.f32 	%f21, [%rd14+-28];
	ld.global.f32 	%f22, [%rd29+-28];
	fma.rn.f32 	%f23, %f21, %f22, %f20;
	ld.global.f32 	%f24, [%rd14+-24];
	ld.global.f32 	%f25, [%rd29+-24];
	fma.rn.f32 	%f26, %f24, %f25, %f23;
	ld.global.f32 	%f27, [%rd14+-20];
	ld.global.f32 	%f28, [%rd29+-20];
	fma.rn.f32 	%f29, %f27, %f28, %f26;
	ld.global.f32 	%f30, [%rd14+-16];
	ld.global.f32 	%f31, [%rd29+-16];
	fma.rn.f32 	%f32, %f30, %f31, %f29;
	ld.global.f32 	%f33, [%rd14+-12];
	ld.global.f32 	%f34, [%rd29+-12];
	fma.rn.f32 	%f35, %f33, %f34, %f32;
	ld.global.f32 	%f36, [%rd14+-8];
	ld.global.f32 	%f37, [%rd29+-8];
	fma.rn.f32 	%f38, %f36, %f37, %f35;
	ld.global.f32 	%f39, [%rd14+-4];
	ld.global.f32 	%f40, [%rd29+-4];
	fma.rn.f32 	%f41, %f39, %f40, %f38;
	ld.global.f32 	%f42, [%rd14];
	ld.global.f32 	%f43, [%rd29];
	fma.rn.f32 	%f44, %f42, %f43, %f41;
	ld.global.f32 	%f45, [%rd14+4];
	ld.global.f32 	%f46, [%rd29+4];
	fma.rn.f32 	%f47, %f45, %f46, %f44;
	ld.global.f32 	%f48, [%rd14+8];
	ld.global.f32 	%f49, [%rd29+8];
	fma.rn.f32 	%f50, %f48, %f49, %f47;
	ld.global.f32 	%f51, [%rd14+12];
	ld.global.f32 	%f52, [%rd29+12];
	fma.rn.f32 	%f53, %f51, %f52, %f50;
	ld.global.f32 	%f54, [%rd14+16];
	ld.global.f32 	%f55, [%rd29+16];
	fma.rn.f32 	%f56, %f54, %f55, %f53;
	ld.global.f32 	%f57, [%rd14+20];
	ld.global.f32 	%f58, [%rd29+20];
	fma.rn.f32 	%f59, %f57, %f58, %f56;
	ld.global.f32 	%f60, [%rd14+24];
	ld.global.f32 	%f61, [%rd29+24];
	fma.rn.f32 	%f62, %f60, %f61, %f59;
	ld.global.f32 	%f63, [%rd14+28];
	ld.global.f32 	%f64, [%rd29+28];
	fma.rn.f32 	%f111, %f63, %f64, %f62;
	add.s32 	%r34, %r34, 16;
	add.s32 	%r33, %r33, 16;
	add.s64 	%rd29, %rd29, 64;
	setp.ne.s32 	%p4, %r34, 0;
	@%p4 bra 	$L__BB0_4;
$L__BB0_5:
	setp.eq.s32 	%p5, %r4, 0;
	@%p5 bra 	$L__BB0_14;
	and.b32  	%r12, %r24, 7;
	setp.lt.u32 	%p6, %r4, 8;
	@%p6 bra 	$L__BB0_8;
	add.s32 	%r30, %r36, %r3;
	mul.wide.s32 	%rd15, %r30, 4;
	add.s64 	%rd16, %rd2, %rd15;
	ld.global.f32 	%f66, [%rd16];
	mul.wide.u32 	%rd17, %r36, 4;
	add.s64 	%rd18, %rd1, %rd17;
	ld.global.f32 	%f67, [%rd18];
	fma.rn.f32 	%f68, %f66, %f67, %f111;
	ld.global.f32 	%f69, [%rd16+4];
	ld.global.f32 	%f70, [%rd18+4];
	fma.rn.f32 	%f71, %f69, %f70, %f68;
	ld.global.f32 	%f72, [%rd16+8];
	ld.global.f32 	%f73, [%rd18+8];
	fma.rn.f32 	%f74, %f72, %f73, %f71;
	ld.global.f32 	%f75, [%rd16+12];
	ld.global.f32 	%f76, [%rd18+12];
	fma.rn.f32 	%f77, %f75, %f76, %f74;
	ld.global.f32 	%f78, [%rd16+16];
	ld.global.f32 	%f79, [%rd18+16];
	fma.rn.f32 	%f80, %f78, %f79, %f77;
	ld.global.f32 	%f81, [%rd16+20];
	ld.global.f32 	%f82, [%rd18+20];
	fma.rn.f32 	%f83, %f81, %f82, %f80;
	ld.global.f32 	%f84, [%rd16+24];
	ld.global.f32 	%f85, [%rd18+24];
	fma.rn.f32 	%f86, %f84, %f85, %f83;
	ld.global.f32 	%f87, [%rd16+28];
	ld.global.f32 	%f88, [%rd18+28];
	fma.rn.f32 	%f111, %f87, %f88, %f86;
	add.s32 	%r36, %r36, 8;
$L__BB0_8:
	setp.eq.s32 	%p7, %r12, 0;
	@%p7 bra 	$L__BB0_14;
	and.b32  	%r15, %r24, 3;
	setp.lt.u32 	%p8, %r12, 4;
	@%p8 bra 	$L__BB0_11;
	add.s32 	%r31, %r36, %r3;
	mul.wide.s32 	%rd19, %r31, 4;
	add.s64 	%rd20, %rd2, %rd19;
	ld.global.f32 	%f90, [%rd20];
	mul.wide.u32 	%rd21, %r36, 4;
	add.s64 	%rd22, %rd1, %rd21;
	ld.global.f32 	%f91, [%rd22];
	fma.rn.f32 	%f92, %f90, %f91, %f111;
	ld.global.f32 	%f93, [%rd20+4];
	ld.global.f32 	%f94, [%rd22+4];
	fma.rn.f32 	%f95, %f93, %f94, %f92;
	ld.global.f32 	%f96, [%rd20+8];
	ld.global.f32 	%f97, [%rd22+8];
	fma.rn.f32 	%f98, %f96, %f97, %f95;
	ld.global.f32 	%f99, [%rd20+12];
	ld.global.f32 	%f100, [%rd22+12];
	fma.rn.f32 	%f111, %f99, %f100, %f98;
	add.s32 	%r36, %r36, 4;
$L__BB0_11:
	setp.eq.s32 	%p9, %r15, 0;
	@%p9 bra 	$L__BB0_14;
	mul.wide.u32 	%rd23, %r36, 4;
	add.s64 	%rd30, %rd1, %rd23;
	add.s32 	%r32, %r2, %r36;
	add.s32 	%r39, %r32, %r1;
	neg.s32 	%r38, %r15;
$L__BB0_13:
	.pragma "nounroll";
	mul.wide.s32 	%rd24, %r39, 4;
	add.s64 	%rd25, %rd2, %rd24;
	ld.global.f32 	%f101, [%rd25];
	ld.global.f32 	%f102, [%rd30];
	fma.rn.f32 	%f111, %f101, %f102, %f111;
	add.s64 	%rd30, %rd30, 4;
	add.s32 	%r39, %r39, 1;
	add.s32 	%r38, %r38, 1;
	setp.ne.s32 	%p10, %r38, 0;
	@%p10 bra 	$L__BB0_13;
$L__BB0_14:
	bar.sync 	0;
	cvta.to.global.u64 	%rd26, %rd10;
	mul.wide.s32 	%rd27, %r3, 4;
	add.s64 	%rd28, %rd26, %rd27;
	st.global.f32 	[%rd28], %f111;
$L__BB0_15:
	ret;

}


// ===== COMPILED SASS (sm_100) =====

	.target	sm_100

	.elftype	@"ET_EXEC"


//--------------------- .note.nv.tkinfo           --------------------------
	.section	.note.nv.tkinfo,"",@"SHT_NOTE"
	.sectionflags	@"SHF_NOTE_NV_TKINFO"
	.tkinfo
        /*0018*/ 	.word	0x00000002
        /*0030*/ 	.string	""
        /*0030*/ 	.string	"ptxas"
        /*0030*/ 	.string	"Cuda compilation tools, release 13.0, V13.0.88"
        /*0030*/ 	.string	"Build cuda_13.0.r13.0/compiler.36424714_0"
        /*0030*/ 	.string	"-arch sm_100 -m 64 "



//--------------------- .note.nv.cuinfo           --------------------------
	.section	.note.nv.cuinfo,"",@"SHT_NOTE"
	.sectionflags	@"SHF_NOTE_NV_CUINFO"
        /*0018*/ 	.short	0x0002
        /*001a*/ 	.short	0x0064
        /*001c*/ 	.short	0x0082
	.zero		2


//--------------------- .nv.info                  --------------------------
	.section	.nv.info,"",@"SHT_CUDA_INFO"
	.align	4


	//----- nvinfo : EIATTR_REGCOUNT
	.align		4
        /*0000*/ 	.byte	0x04, 0x2f
        /*0002*/ 	.short	(.L_1 - .L_0)
	.align		4
.L_0:
        /*0004*/ 	.word	index@(_Z21convolution_1d_kernelPKfS0_Pfii)
        /*0008*/ 	.word	0x0000001e


	//----- nvinfo : EIATTR_FRAME_SIZE
	.align		4
.L_1:
        /*000c*/ 	.byte	0x04, 0x11
        /*000e*/ 	.short	(.L_3 - .L_2)
	.align		4
.L_2:
        /*0010*/ 	.word	index@(_Z21convolution_1d_kernelPKfS0_Pfii)
        /*0014*/ 	.word	0x00000000


	//----- nvinfo : EIATTR_MIN_STACK_SIZE
	.align		4
.L_3:
        /*0018*/ 	.byte	0x04, 0x12
        /*001a*/ 	.short	(.L_5 - .L_4)
	.align		4
.L_4:
        /*001c*/ 	.word	index@(_Z21convolution_1d_kernelPKfS0_Pfii)
        /*0020*/ 	.word	0x00000000
.L_5:


//--------------------- .nv.compat                --------------------------
	.section	.nv.compat,"",@"SHT_CUDA_COMPAT_INFO"
	.align	4
        /*0000*/ 	.byte	0x02, 0x09, 0x00, 0x00, 0x02, 0x02, 0x01, 0x00, 0x02, 0x05, 0x05, 0x00, 0x03, 0x07, 0x01, 0x01
        /*0010*/ 	.byte	0x02, 0x03, 0x00, 0x00, 0x02, 0x06, 0x01, 0x00, 0x04, 0x0b, 0x08, 0x00, 0x09, 0x00, 0x00, 0x00
        /*0020*/ 	.byte	0x00, 0x00, 0x00, 0x00


//--------------------- .nv.info._Z21convolution_1d_kernelPKfS0_Pfii --------------------------
	.section	.nv.info._Z21convolution_1d_kernelPKfS0_Pfii,"",@"SHT_CUDA_INFO"
	.sectionflags	@""
	.align	4


	//----- nvinfo : EIATTR_CUDA_API_VERSION
	.align		4
        /*0000*/ 	.byte	0x04, 0x37
        /*0002*/ 	.short	(.L_7 - .L_6)
.L_6:
        /*0004*/ 	.word	0x00000082


	//----- nvinfo : EIATTR_KPARAM_INFO
	.align		4
.L_7:
        /*0008*/ 	.byte	0x04, 0x17
        /*000a*/ 	.short	(.L_9 - .L_8)
.L_8:
        /*000c*/ 	.word	0x00000000
        /*0010*/ 	.short	0x0004
        /*0012*/ 	.short	0x001c
        /*0014*/ 	.byte	0x00, 0xf0, 0x11, 0x00


	//----- nvinfo : EIATTR_KPARAM_INFO
	.align		4
.L_9:
        /*0018*/ 	.byte	0x04, 0x17
        /*001a*/ 	.short	(.L_11 - .L_10)
.L_10:
        /*001c*/ 	.word	0x00000000
        /*0020*/ 	.short	0x0003
        /*0022*/ 	.short	0x0018
        /*0024*/ 	.byte	0x00, 0xf0, 0x11, 0x00


	//----- nvinfo : EIATTR_KPARAM_INFO
	.align		4
.L_11:
        /*0028*/ 	.byte	0x04, 0x17
        /*002a*/ 	.short	(.L_13 - .L_12)
.L_12:
        /*002c*/ 	.word	0x00000000
        /*0030*/ 	.short	0x0002
        /*0032*/ 	.short	0x0010
        /*0034*/ 	.byte	0x00, 0xf5, 0x21, 0x00


	//----- nvinfo : EIATTR_KPARAM_INFO
	.align		4
.L_13:
        /*0038*/ 	.byte	0x04, 0x17
        /*003a*/ 	.short	(.L_15 - .L_14)
.L_14:
        /*003c*/ 	.word	0x00000000
        /*0040*/ 	.short	0x0001
        /*0042*/ 	.short	0x0008
        /*0044*/ 	.byte	0x00, 0xf5, 0x21, 0x00


	//----- nvinfo : EIATTR_KPARAM_INFO
	.align		4
.L_15:
        /*0048*/ 	.byte	0x04, 0x17
        /*004a*/ 	.short	(.L_17 - .L_16)
.L_16:
        /*004c*/ 	.word	0x00000000
        /*0050*/ 	.short	0x0000
        /*0052*/ 	.short	0x0000
        /*0054*/ 	.byte	0x00, 0xf5, 0x21, 0x00


	//----- nvinfo : EIATTR_SPARSE_MMA_MASK
	.align		4
.L_17:
        /*0058*/ 	.byte	0x03, 0x50
        /*005a*/ 	.short	0x0000


	//----- nvinfo : EIATTR_MAXREG_COUNT
	.align		4
        /*005c*/ 	.byte	0x03, 0x1b
        /*005e*/ 	.short	0x00ff


	//----- nvinfo : EIATTR_NUM_BARRIERS
	.align		4
        /*0060*/ 	.byte	0x02, 0x4c
        /*0062*/ 	.byte	0x01
	.zero		1


	//----- nvinfo : EIATTR_MERCURY_ISA_VERSION
	.align		4
        /*0064*/ 	.byte	0x03, 0x5f
        /*0066*/ 	.short	0x0101


	//----- nvinfo : EIATTR_VRC_CTA_INIT_COUNT
	.align		4
        /*0068*/ 	.byte	0x02, 0x4a
	.zero		1
	.zero		1


	//----- nvinfo : EIATTR_EXIT_INSTR_OFFSETS
	.align		4
        /*006c*/ 	.byte	0x04, 0x1c
        /*006e*/ 	.short	(.L_19 - .L_18)


	//   ....[0]....
.L_18:
        /*0070*/ 	.word	0x00000090


	//   ....[1]....
        /*0074*/ 	.word	0x00000a90


	//----- nvinfo : EIATTR_CBANK_PARAM_SIZE
	.align		4
.L_19:
        /*0078*/ 	.byte	0x03, 0x19
        /*007a*/ 	.short	0x0020


	//----- nvinfo : EIATTR_PARAM_CBANK
	.align		4
        /*007c*/ 	.byte	0x04, 0x0a
        /*007e*/ 	.short	(.L_21 - .L_20)
	.align		4
.L_20:
        /*0080*/ 	.word	index@(.nv.constant0._Z21convolution_1d_kernelPKfS0_Pfii)
        /*0084*/ 	.short	0x0380
        /*0086*/ 	.short	0x0020


	//----- nvinfo : EIATTR_SW_WAR
	.align		4
.L_21:
        /*0088*/ 	.byte	0x04, 0x36
        /*008a*/ 	.short	(.L_23 - .L_22)
.L_22:
        /*008c*/ 	.word	0x00000008
.L_23:


//--------------------- .nv.callgraph             --------------------------
	.section	.nv.callgraph,"",@"SHT_CUDA_CALLGRAPH"
	.align	4
	.sectionentsize	8
	.align		4
        /*0000*/ 	.word	0x00000000
	.align		4
        /*0004*/ 	.word	0xffffffff
	.align		4
        /*0008*/ 	.word	0x00000000
	.align		4
        /*000c*/ 	.word	0xfffffffe
	.align		4
        /*0010*/ 	.word	0x00000000
	.align		4
        /*0014*/ 	.word	0xfffffffd
	.align		4
        /*0018*/ 	.word	0x00000000
	.align		4
        /*001c*/ 	.word	0xfffffffc


//--------------------- .text._Z21convolution_1d_kernelPKfS0_Pfii --------------------------
	.section	.text._Z21convolution_1d_kernelPKfS0_Pfii,"ax",@progbits
	.align	128
        .global         _Z21convolution_1d_kernelPKfS0_Pfii
        .type           _Z21convolution_1d_kernelPKfS0_Pfii,@function
        .size           _Z21convolution_1d_kernelPKfS0_Pfii,(.L_x_7 - _Z21convolution_1d_kernelPKfS0_Pfii)
        .other          _Z21convolution_1d_kernelPKfS0_Pfii,@"STO_CUDA_ENTRY STV_DEFAULT"
_Z21convolution_1d_kernelPKfS0_Pfii:
.text._Z21convolution_1d_kernelPKfS0_Pfii:
[----:B------:R-:W-:Y:S01]  /*0000*/  LDC R1, c[0x0][0x37c] ;  /* 0x0000df00ff017b82 */ /* 0x000fe20000000800 */
[----:B------:R-:W0:Y:S07]  /*0010*/  S2R R0, SR_TID.X ;  /* 0x0000000000007919 */ /* 0x000e2e0000002100 */
[----:B------:R-:W1:Y:S01]  /*0020*/  S2UR UR4, SR_CTAID.X ;  /* 0x00000000000479c3 */ /* 0x000e620000002500 */
[----:B------:R-:W1:Y:S01]  /*0030*/  LDCU UR5, c[0x0][0x360] ;  /* 0x00006c00ff0577ac */ /* 0x000e620008000800 */
[----:B------:R-:W2:Y:S01]  /*0040*/  LDCU.64 UR8, c[0x0][0x398] ;  /* 0x00007300ff0877ac */ /* 0x000ea20008000a00 */
[----:B-1----:R-:W-:-:S02]  /*0050*/  UIMAD UR4, UR4, UR5, URZ ;  /* 0x00000005040472a4 */ /* 0x002fc4000f8e02ff */
[----:B--2---:R-:W-:-:S04]  /*0060*/  UIADD3 UR5, UPT, UPT, UR8, -UR9, URZ ;  /* 0x8000000908057290 */ /* 0x004fc8000fffe0ff */
[----:B0-----:R-:W-:-:S04]  /*0070*/  IADD3 R6, PT, PT, R0, UR4, RZ ;  /* 0x0000000400067c10 */ /* 0x001fc8000fffe0ff */
[----:B------:R-:W-:-:S13]  /*0080*/  ISETP.GT.AND P0, PT, R6, UR5, PT ;  /* 0x0000000506007c0c */ /* 0x000fda000bf04270 */
[----:B------:R-:W-:Y:S05]  /*0090*/  @P0 EXIT ;  /* 0x000000000000094d */ /* 0x000fea0003800000 */
[----:B------:R-:W-:Y:S01]  /*00a0*/  UISETP.GE.AND UP0, UPT, UR9, 0x1, UPT ;  /* 0x000000010900788c */ /* 0x000fe2000bf06270 */
[----:B------:R-:W-:Y:S01]  /*00b0*/  HFMA2 R14, -RZ, RZ, 0, 0 ;  /* 0x00000000ff0e7431 */ /* 0x000fe200000001ff */
[----:B------:R-:W0:Y:S07]  /*00c0*/  LDCU.64 UR16, c[0x0][0x358] ;  /* 0x00006b00ff1077ac */ /* 0x000e2e0008000a00 */
[----:B------:R-:W-:Y:S05]  /*00d0*/  BRA.U !UP0, `(.L_x_0) ;  /* 0x00000009085c7547 */ /* 0x000fea000b800000 */
[----:B------:R-:W-:Y:S01]  /*00e0*/  UISETP.GE.U32.AND UP1, UPT, UR9, 0x10, UPT ;  /* 0x000000100900788c */ /* 0x000fe2000bf26070 */
[----:B------:R-:W-:Y:S01]  /*00f0*/  MOV R14, RZ ;  /* 0x000000ff000e7202 */ /* 0x000fe20000000f00 */
[----:B------:R-:W-:Y:S01]  /*0100*/  ULOP3.LUT UR10, UR9, 0xf, URZ, 0xc0, !UPT ;  /* 0x0000000f090a7892 */ /* 0x000fe2000f8ec0ff */
[----:B------:R-:W-:-:S03]  /*0110*/  MOV R9, RZ ;  /* 0x000000ff00097202 */ /* 0x000fc60000000f00 */
[----:B------:R-:W-:-:S03]  /*0120*/  UISETP.NE.AND UP0, UPT, UR10, URZ, UPT ;  /* 0x000000ff0a00728c */ /* 0x000fc6000bf05270 */
[----:B------:R-:W-:Y:S08]  /*0130*/  BRA.U !UP1, `(.L_x_1) ;  /* 0x0000000509147547 */ /* 0x000ff0000b800000 */
[----:B------:R-:W1:Y:S01]  /*0140*/  LDCU.128 UR12, c[0x0][0x380] ;  /* 0x00007000ff0c77ac */ /* 0x000e620008000c00 */
[----:B------:R-:W-:Y:S02]  /*0150*/  MOV R14, RZ ;  /* 0x000000ff000e7202 */ /* 0x000fe40000000f00 */
[----:B------:R-:W-:Y:S01]  /*0160*/  MOV R7, R6 ;  /* 0x0000000600077202 */ /* 0x000fe20000000f00 */
[----:B------:R-:W-:-:S06]  /*0170*/  ULOP3.LUT UR11, UR9, 0x7ffffff0, URZ, 0xc0, !UPT ;  /* 0x7ffffff0090b7892 */ /* 0x000fcc000f8ec0ff */
[----:B------:R-:W-:Y:S01]  /*0180*/  MOV R9, UR11 ;  /* 0x0000000b00097c02 */ /* 0x000fe20008000f00 */
[----:B-1----:R-:W-:Y:S02]  /*0190*/  UIADD3 UR5, UP2, UPT, UR14, 0x20, URZ ;  /* 0x000000200e057890 */ /* 0x002fe4000ff5e0ff */
[----:B------:R-:W-:Y:S02]  /*01a0*/  UIADD3 UR7, UP1, UPT, UR12, 0x20, URZ ;  /* 0x000000200c077890 */ /* 0x000fe4000ff3e0ff */
[----:B------:R-:W-:Y:S02]  /*01b0*/  UIADD3.X UR6, UPT, UPT, URZ, UR15, URZ, UP2, !UPT ;  /* 0x0000000fff067290 */ /* 0x000fe400097fe4ff */
[----:B------:R-:W-:Y:S01]  /*01c0*/  MOV R2, UR5 ;  /* 0x0000000500027c02 */ /* 0x000fe20008000f00 */
[----:B------:R-:W-:Y:S02]  /*01d0*/  UIADD3 UR12, UPT, UPT, -UR11, URZ, URZ ;  /* 0x000000ff0b0c7290 */ /* 0x000fe4000fffe1ff */
[----:B------:R-:W-:Y:S01]  /*01e0*/  UIADD3.X UR8, UPT, UPT, URZ, UR13, URZ, UP1, !UPT ;  /* 0x0000000dff087290 */ /* 0x000fe20008ffe4ff */
[----:B------:R-:W-:-:S11]  /*01f0*/  MOV R3, UR6 ;  /* 0x0000000600037c02 */ /* 0x000fd60008000f00 */
.L_x_2:
[----:B------:R-:W-:Y:S01]  /*0200*/  MOV R4, UR7 ;  /* 0x0000000700047c02 */ /* 0x000fe20008000f00 */
[----:B0-----:R-:W2:Y:S01]  /*0210*/  LDG.E R16, desc[UR16][R2.64+-0x20] ;  /* 0xffffe01002107981 */ /* 0x001ea2000c1e1900 */
[----:B------:R-:W-:-:S03]  /*0220*/  MOV R5, UR8 ;  /* 0x0000000800057c02 */ /* 0x000fc60008000f00 */
[----:B------:R-:W3:Y:S01]  /*0230*/  LDG.E R24, desc[UR16][R2.64+-0x1c] ;  /* 0xffffe41002187981 */ /* 0x000ee2000c1e1900 */
[----:B------:R-:W-:-:S03]  /*0240*/  IMAD.WIDE R4, R7, 0x4, R4 ;  /* 0x0000000407047825 */ /* 0x000fc600078e0204 */
[----:B------:R-:W4:Y:S04]  /*0250*/  LDG.E R18, desc[UR16][R2.64+-0x18] ;  /* 0xffffe81002127981 */ /* 0x000f28000c1e1900 */
[----:B------:R-:W2:Y:S04]  /*0260*/  LDG.E R17, desc[UR16][R4.64+-0x20] ;  /* 0xffffe01004117981 */ /* 0x000ea8000c1e1900 */
[----:B------:R-:W3:Y:S04]  /*0270*/  LDG.E R19, desc[UR16][R4.64+-0x1c] ;  /* 0xffffe41004137981 */ /* 0x000ee8000c1e1900 */
[----:B------:R-:W4:Y:S04]  /*0280*/  LDG.E R21, desc[UR16][R4.64+-0x18] ;  /* 0xffffe81004157981 */ /* 0x000f28000c1e1900 */
[----:B------:R-:W5:Y:S04]  /*0290*/  LDG.E R23, desc[UR16][R2.64+-0x14] ;  /* 0xffffec1002177981 */ /* 0x000f68000c1e1900 */
        /* <DEDUP_REMOVED lines=8> */
[----:B------:R-:W5:Y:S01]  /*0320*/  LDG.E R15, desc[UR16][R4.64+-0x4] ;  /* 0xfffffc10040f7981 */ /* 0x000f62000c1e1900 */
[----:B--2---:R-:W-:-:S03]  /*0330*/  FFMA R16, R17, R16, R14 ;  /* 0x0000001011107223 */ /* 0x004fc6000000000e */
[----:B------:R-:W2:Y:S04]  /*0340*/  LDG.E R14, desc[UR16][R2.64] ;  /* 0x00000010020e7981 */ /* 0x000ea8000c1e1900 */
[----:B------:R-:W2:Y:S01]  /*0350*/  LDG.E R17, desc[UR16][R4.64] ;  /* 0x0000001004117981 */ /* 0x000ea2000c1e1900 */
[----:B---3--:R-:W-:-:S03]  /*0360*/  FFMA R24, R19, R24, R16 ;  /* 0x0000001813187223 */ /* 0x008fc60000000010 */
[----:B------:R-:W3:Y:S01]  /*0370*/  LDG.E R16, desc[UR16][R2.64+0x4] ;  /* 0x0000041002107981 */ /* 0x000ee2000c1e1900 */
[----:B----4-:R-:W-:-:S03]  /*0380*/  FFMA R27, R21, R18, R24 ;  /* 0x00000012151b7223 */ /* 0x010fc60000000018 */
[----:B------:R-:W3:Y:S04]  /*0390*/  LDG.E R19, desc[UR16][R4.64+0x4] ;  /* 0x0000041004137981 */ /* 0x000ee8000c1e1900 */
[----:B------:R-:W4:Y:S01]  /*03a0*/  LDG.E R21, desc[UR16][R2.64+0x8] ;  /* 0x0000081002157981 */ /* 0x000f22000c1e1900 */
[----:B-----5:R-:W-:-:S03]  /*03b0*/  FFMA R24, R20, R23, R27 ;  /* 0x0000001714187223 */ /* 0x020fc6000000001b */
[----:B------:R-:W4:Y:S04]  /*03c0*/  LDG.E R18, desc[UR16][R4.64+0x8] ;  /* 0x0000081004127981 */ /* 0x000f28000c1e1900 */
[----:B------:R-:W5:Y:S01]  /*03d0*/  LDG.E R23, desc[UR16][R2.64+0xc] ;  /* 0x00000c1002177981 */ /* 0x000f62000c1e1900 */
[----:B------:R-:W-:-:S03]  /*03e0*/  FFMA R24, R25, R22, R24 ;  /* 0x0000001619187223 */ /* 0x000fc60000000018 */
[----:B------:R-:W5:Y:S04]  /*03f0*/  LDG.E R20, desc[UR16][R4.64+0xc] ;  /* 0x00000c1004147981 */ /* 0x000f68000c1e1900 */
[----:B------:R-:W5:Y:S01]  /*0400*/  LDG.E R25, desc[UR16][R2.64+0x10] ;  /* 0x0000101002197981 */ /* 0x000f62000c1e1900 */
[----:B------:R-:W-:-:S03]  /*0410*/  FFMA R24, R11, R8, R24 ;  /* 0x000000080b187223 */ /* 0x000fc60000000018 */
[----:B------:R-:W5:Y:S04]  /*0420*/  LDG.E R22, desc[UR16][R4.64+0x10] ;  /* 0x0000101004167981 */ /* 0x000f68000c1e1900 */
[----:B------:R-:W5:Y:S01]  /*0430*/  LDG.E R11, desc[UR16][R2.64+0x14] ;  /* 0x00001410020b7981 */ /* 0x000f62000c1e1900 */
[----:B------:R-:W-:-:S03]  /*0440*/  FFMA R26, R13, R10, R24 ;  /* 0x0000000a0d1a7223 */ /* 0x000fc60000000018 */
[----:B------:R-:W5:Y:S04]  /*0450*/  LDG.E R8, desc[UR16][R4.64+0x14] ;  /* 0x0000141004087981 */ /* 0x000f68000c1e1900 */
[----:B------:R-:W5:Y:S04]  /*0460*/  LDG.E R10, desc[UR16][R2.64+0x18] ;  /* 0x00001810020a7981 */ /* 0x000f68000c1e1900 */
[----:B------:R-:W5:Y:S04]  /*0470*/  LDG.E R13, desc[UR16][R4.64+0x18] ;  /* 0x00001810040d7981 */ /* 0x000f68000c1e1900 */
[----:B------:R-:W5:Y:S04]  /*0480*/  LDG.E R24, desc[UR16][R4.64+0x1c] ;  /* 0x00001c1004187981 */ /* 0x000f68000c1e1900 */
[----:B------:R0:W5:Y:S01]  /*0490*/  LDG.E R27, desc[UR16][R2.64+0x1c] ;  /* 0x00001c10021b7981 */ /* 0x000162000c1e1900 */
[----:B------:R-:W-:Y:S01]  /*04a0*/  FFMA R12, R15, R12, R26 ;  /* 0x0000000c0f0c7223 */ /* 0x000fe2000000001a */
[----:B------:R-:W-:-:S04]  /*04b0*/  UIADD3 UR12, UPT, UPT, UR12, 0x10, URZ ;  /* 0x000000100c0c7890 */ /* 0x000fc8000fffe0ff */
[----:B------:R-:W-:Y:S01]  /*04c0*/  UISETP.NE.AND UP1, UPT, UR12, URZ, UPT ;  /* 0x000000ff0c00728c */ /* 0x000fe2000bf25270 */
[----:B0-----:R-:W-:Y:S02]  /*04d0*/  IADD3 R2, P0, PT, R2, 0x40, RZ ;  /* 0x0000004002027810 */ /* 0x001fe40007f1e0ff */
[----:B------:R-:W-:Y:S02]  /*04e0*/  IADD3 R7, PT, PT, R7, 0x10, RZ ;  /* 0x0000001007077810 */ /* 0x000fe40007ffe0ff */
[----:B------:R-:W-:Y:S01]  /*04f0*/  IADD3.X R3, PT, PT, RZ, R3, RZ, P0, !PT ;  /* 0x00000003ff037210 */ /* 0x000fe200007fe4ff */
[----:B--2---:R-:W-:-:S04]  /*0500*/  FFMA R12, R17, R14, R12 ;  /* 0x0000000e110c7223 */ /* 0x004fc8000000000c */
[----:B---3--:R-:W-:-:S04]  /*0510*/  FFMA R19, R19, R16, R12 ;  /* 0x0000001013137223 */ /* 0x008fc8000000000c */
[----:B----4-:R-:W-:-:S04]  /*0520*/  FFMA R19, R18, R21, R19 ;  /* 0x0000001512137223 */ /* 0x010fc80000000013 */
[----:B-----5:R-:W-:-:S04]  /*0530*/  FFMA R19, R20, R23, R19 ;  /* 0x0000001714137223 */ /* 0x020fc80000000013 */
[----:B------:R-:W-:-:S04]  /*0540*/  FFMA R19, R22, R25, R19 ;  /* 0x0000001916137223 */ /* 0x000fc80000000013 */
[----:B------:R-:W-:-:S04]  /*0550*/  FFMA R8, R8, R11, R19 ;  /* 0x0000000b08087223 */ /* 0x000fc80000000013 */
[----:B------:R-:W-:-:S04]  /*0560*/  FFMA R13, R13, R10, R8 ;  /* 0x0000000a0d0d7223 */ /* 0x000fc80000000008 */
[----:B------:R-:W-:Y:S01]  /*0570*/  FFMA R14, R24, R27, R13 ;  /* 0x0000001b180e7223 */ /* 0x000fe2000000000d */
[----:B------:R-:W-:Y:S06]  /*0580*/  BRA.U UP1, `(.L_x_2) ;  /* 0xfffffffd011c7547 */ /* 0x000fec000b83ffff */
.L_x_1:
[----:B------:R-:W-:Y:S05]  /*0590*/  BRA.U !UP0, `(.L_x_0) ;  /* 0x00000005082c7547 */ /* 0x000fea000b800000 */
[----:B------:R-:W-:Y:S02]  /*05a0*/  UISETP.GE.U32.AND UP0, UPT, UR10, 0x8, UPT ;  /* 0x000000080a00788c */ /* 0x000fe4000bf06070 */
[----:B------:R-:W-:-:S04]  /*05b0*/  ULOP3.LUT UR6, UR9, 0x7, URZ, 0xc0, !UPT ;  /* 0x0000000709067892 */ /* 0x000fc8000f8ec0ff */
[----:B------:R-:W-:-:S03]  /*05c0*/  UISETP.NE.AND UP1, UPT, UR6, URZ, UPT ;  /* 0x000000ff0600728c */ /* 0x000fc6000bf25270 */
[----:B------:R-:W-:Y:S08]  /*05d0*/  BRA.U !UP0, `(.L_x_3) ;  /* 0x0000000108787547 */ /* 0x000ff0000b800000 */
[----:B------:R-:W1:Y:S01]  /*05e0*/  LDC.64 R2, c[0x0][0x380] ;  /* 0x0000e000ff027b82 */ /* 0x000e620000000a00 */
[----:B------:R-:W-:-:S07]  /*05f0*/  IADD3 R7, PT, PT, R6, R9, RZ ;  /* 0x0000000906077210 */ /* 0x000fce0007ffe0ff */
[----:B------:R-:W2:Y:S01]  /*0600*/  LDC.64 R4, c[0x0][0x388] ;  /* 0x0000e200ff047b82 */ /* 0x000ea20000000a00 */
[----:B-1----:R-:W-:-:S05]  /*0610*/  IMAD.WIDE R2, R7, 0x4, R2 ;  /* 0x0000000407027825 */ /* 0x002fca00078e0202 */
[----:B0-----:R-:W3:Y:S01]  /*0620*/  LDG.E R11, desc[UR16][R2.64] ;  /* 0x00000010020b7981 */ /* 0x001ee2000c1e1900 */
[----:B--2---:R-:W-:-:S03]  /*0630*/  IMAD.WIDE.U32 R4, R9, 0x4, R4 ;  /* 0x0000000409047825 */ /* 0x004fc600078e0004 */
[----:B------:R-:W2:Y:S04]  /*0640*/  LDG.E R13, desc[UR16][R2.64+0x4] ;  /* 0x00000410020d7981 */ /* 0x000ea8000c1e1900 */
[----:B------:R-:W3:Y:S04]  /*0650*/  LDG.E R10, desc[UR16][R4.64] ;  /* 0x00000010040a7981 */ /* 0x000ee8000c1e1900 */
[----:B------:R-:W2:Y:S04]  /*0660*/  LDG.E R12, desc[UR16][R4.64+0x4] ;  /* 0x00000410040c7981 */ /* 0x000ea8000c1e1900 */
[----:B------:R-:W4:Y:S04]  /*0670*/  LDG.E R15, desc[UR16][R2.64+0x8] ;  /* 0x00000810020f7981 */ /* 0x000f28000c1e1900 */
        /* <DEDUP_REMOVED lines=11> */
[----:B------:R-:W-:Y:S01]  /*0730*/  IADD3 R9, PT, PT, R9, 0x8, RZ ;  /* 0x0000000809097810 */ /* 0x000fe20007ffe0ff */
[----:B---3--:R-:W-:-:S04]  /*0740*/  FFMA R10, R11, R10, R14 ;  /* 0x0000000a0b0a7223 */ /* 0x008fc8000000000e */
[----:B--2---:R-:W-:-:S04]  /*0750*/  FFMA R10, R13, R12, R10 ;  /* 0x0000000c0d0a7223 */ /* 0x004fc8000000000a */
[----:B----4-:R-:W-:-:S04]  /*0760*/  FFMA R10, R15, R16, R10 ;  /* 0x000000100f0a7223 */ /* 0x010fc8000000000a */
[----:B-----5:R-:W-:-:S04]  /*0770*/  FFMA R10, R17, R18, R10 ;  /* 0x00000012110a7223 */ /* 0x020fc8000000000a */
[----:B------:R-:W-:-:S04]  /*0780*/  FFMA R10, R19, R20, R10 ;  /* 0x00000014130a7223 */ /* 0x000fc8000000000a */
[----:B------:R-:W-:-:S04]  /*0790*/  FFMA R10, R21, R22, R10 ;  /* 0x00000016150a7223 */ /* 0x000fc8000000000a */
[----:B------:R-:W-:-:S04]  /*07a0*/  FFMA R7, R7, R8, R10 ;  /* 0x0000000807077223 */ /* 0x000fc8000000000a */
[----:B------:R-:W-:-:S07]  /*07b0*/  FFMA R14, R24, R23, R7 ;  /* 0x00000017180e7223 */ /* 0x000fce0000000007 */
.L_x_3:
        /* <DEDUP_REMOVED lines=17> */
[----:B------:R-:W5:Y:S01]  /*08d0*/  LDG.E R15, desc[UR16][R4.64+0xc] ;  /* 0x00000c10040f7981 */ /* 0x000f62000c1e1900 */
[----:B------:R-:W-:Y:S01]  /*08e0*/  IADD3 R9, PT, PT, R9, 0x4, RZ ;  /* 0x0000000409097810 */ /* 0x000fe20007ffe0ff */
[----:B---3--:R-:W-:-:S04]  /*08f0*/  FFMA R7, R7, R8, R14 ;  /* 0x0000000807077223 */ /* 0x008fc8000000000e */
[----:B--2---:R-:W-:-:S04]  /*0900*/  FFMA R7, R10, R11, R7 ;  /* 0x0000000b0a077223 */ /* 0x004fc80000000007 */
[----:B----4-:R-:W-:-:S04]  /*0910*/  FFMA R7, R12, R13, R7 ;  /* 0x0000000d0c077223 */ /* 0x010fc80000000007 */
[----:B-----5:R-:W-:-:S07]  /*0920*/  FFMA R14, R16, R15, R7 ;  /* 0x0000000f100e7223 */ /* 0x020fce0000000007 */
.L_x_4:
[----:B------:R-:W-:Y:S05]  /*0930*/  BRA.U !UP1, `(.L_x_0) ;  /* 0x0000000109447547 */ /* 0x000fea000b800000 */
[----:B------:R-:W1:Y:S01]  /*0940*/  LDC.64 R2, c[0x0][0x388] ;  /* 0x0000e200ff027b82 */ /* 0x000e620000000a00 */
[----:B------:R-:W-:-:S07]  /*0950*/  UIADD3 UR5, UPT, UPT, -UR5, URZ, URZ ;  /* 0x000000ff05057290 */ /* 0x000fce000fffe1ff */
[----:B------:R-:W2:Y:S01]  /*0960*/  LDC.64 R10, c[0x0][0x380] ;  /* 0x0000e000ff0a7b82 */ /* 0x000ea20000000a00 */
[----:B-1----:R-:W-:Y:S01]  /*0970*/  IMAD.WIDE.U32 R2, R9, 0x4, R2 ;  /* 0x0000000409027825 */ /* 0x002fe200078e0002 */
[----:B------:R-:W-:Y:S02]  /*0980*/  IADD3 R9, PT, PT, R0, UR4, R9 ;  /* 0x0000000400097c10 */ /* 0x000fe4000fffe009 */
[----:B------:R-:W-:Y:S02]  /*0990*/  MOV R4, R2 ;  /* 0x0000000200047202 */ /* 0x000fe40000000f00 */
[----:B------:R-:W-:-:S07]  /*09a0*/  MOV R5, R3 ;  /* 0x0000000300057202 */ /* 0x000fce0000000f00 */
.L_x_5:
[----:B--2---:R-:W-:Y:S01]  /*09b0*/  IMAD.WIDE R2, R9, 0x4, R10 ;  /* 0x0000000409027825 */ /* 0x004fe200078e020a */
[----:B0-----:R0:W2:Y:S05]  /*09c0*/  LDG.E R0, desc[UR16][R4.64] ;  /* 0x0000001004007981 */ /* 0x0010aa000c1e1900 */
[----:B------:R-:W2:Y:S01]  /*09d0*/  LDG.E R3, desc[UR16][R2.64] ;  /* 0x0000001002037981 */ /* 0x000ea2000c1e1900 */
[----:B------:R-:W-:-:S04]  /*09e0*/  UIADD3 UR5, UPT, UPT, UR5, 0x1, URZ ;  /* 0x0000000105057890 */ /* 0x000fc8000fffe0ff */
[----:B------:R-:W-:Y:S01]  /*09f0*/  UISETP.NE.AND UP0, UPT, UR5, URZ, UPT ;  /* 0x000000ff0500728c */ /* 0x000fe2000bf05270 */
[----:B0-----:R-:W-:Y:S02]  /*0a00*/  IADD3 R4, P0, PT, R4, 0x4, RZ ;  /* 0x0000000404047810 */ /* 0x001fe40007f1e0ff */
[----:B------:R-:W-:Y:S02]  /*0a10*/  IADD3 R9, PT, PT, R9, 0x1, RZ ;  /* 0x0000000109097810 */ /* 0x000fe40007ffe0ff */
[----:B------:R-:W-:Y:S01]  /*0a20*/  IADD3.X R5, PT, PT, RZ, R5, RZ, P0, !PT ;  /* 0x00000005ff057210 */ /* 0x000fe200007fe4ff */
[----:B--2---:R-:W-:-:S03]  /*0a30*/  FFMA R14, R3, R0, R14 ;  /* 0x00000000030e7223 */ /* 0x004fc6000000000e */
[----:B------:R-:W-:Y:S05]  /*0a40*/  BRA.U UP0, `(.L_x_5) ;  /* 0xfffffffd00d87547 */ /* 0x000fea000b83ffff */
.L_x_0:
[----:B------:R-:W1:Y:S02]  /*0a50*/  LDC.64 R2, c[0x0][0x390] ;  /* 0x0000e400ff027b82 */ /* 0x000e640000000a00 */
[----:B-1----:R-:W-:-:S06]  /*0a60*/  IMAD.WIDE R6, R6, 0x4, R2 ;  /* 0x0000000406067825 */ /* 0x002fcc00078e0202 */
[----:B------:R-:W-:Y:S06]  /*0a70*/  BAR.SYNC.DEFER_BLOCKING 0x0 ;  /* 0x0000000000007b1d */ /* 0x000fec0000010000 */
[----:B0-----:R-:W-:Y:S01]  /*0a80*/  STG.E desc[UR16][R6.64], R14 ;  /* 0x0000000e06007986 */ /* 0x001fe2000c101910 */
[----:B------:R-:W-:Y:S05]  /*0a90*/  EXIT ;  /* 0x000000000000794d */ /* 0x000fea0003800000 */
.L_x_6:
[----:B------:R-:W-:-:S00]  /*0aa0*/  BRA `(.L_x_6) ;  /* 0xfffffffc00fc7947 */ /* 0x000fc0000383ffff */
[----:B------:R-:W-:-:S00]  /*0ab0*/  NOP ;  /* 0x0000000000007918 */ /* 0x000fc00000000000 */
        /* <DEDUP_REMOVED lines=12> */
.L_x_7:


//--------------------- .nv.shared.reserved.0     --------------------------
	.section	.nv.shared.reserved.0,"aw",@nobits
	.weak		__nv_reservedSMEM_offset_0_alias
	.size		__nv_reservedSMEM_offset_0_alias, 0, 64
	.other		__nv_reservedSMEM_offset_0_alias,@"STO_CUDA_RESERVED_SHARED STV_DEFAULT"
__nv_reservedSMEM_offset_0_alias:
	.zero		0
	.zero		64


//--------------------- .nv.constant0._Z21convolution_1d_kernelPKfS0_Pfii --------------------------
	.section	.nv.constant0._Z21convolution_1d_kernelPKfS0_Pfii,"a",@progbits
	.sectionflags	@""
	.align	4
.nv.constant0._Z21convolution_1d_kernelPKfS0_Pfii:
	.zero		928


//--------------------- SYMBOLS --------------------------

	.type		.nv.reservedSmem.offset0,@object
	.size		.nv.reservedSmem.offset0,0x4
